//
// Generated by NVIDIA NVVM Compiler
//
// Compiler Build ID: CL-36424714
// Cuda compilation tools, release 13.0, V13.0.88
// Based on NVVM 20.0.0
//

.version 9.0
.target sm_100
.address_size 64

	// .globl	_Z19calculate_densitiesPPfS_S_PiS1_iii

.visible .entry _Z19calculate_densitiesPPfS_S_PiS1_iii(
	.param .u64 .ptr .align 1 _Z19calculate_densitiesPPfS_S_PiS1_iii_param_0,
	.param .u64 .ptr .align 1 _Z19calculate_densitiesPPfS_S_PiS1_iii_param_1,
	.param .u64 .ptr .align 1 _Z19calculate_densitiesPPfS_S_PiS1_iii_param_2,
	.param .u64 .ptr .align 1 _Z19calculate_densitiesPPfS_S_PiS1_iii_param_3,
	.param .u64 .ptr .align 1 _Z19calculate_densitiesPPfS_S_PiS1_iii_param_4,
	.param .u32 _Z19calculate_densitiesPPfS_S_PiS1_iii_param_5,
	.param .u32 _Z19calculate_densitiesPPfS_S_PiS1_iii_param_6,
	.param .u32 _Z19calculate_densitiesPPfS_S_PiS1_iii_param_7
)
{


	ret;

}


// ===== COMPILED SASS (sm_100) =====

	.target	sm_100

	.elftype	@"ET_EXEC"


//--------------------- .note.nv.tkinfo           --------------------------
	.section	.note.nv.tkinfo,"",@"SHT_NOTE"
	.sectionflags	@"SHF_NOTE_NV_TKINFO"
	.tkinfo
        /*0018*/ 	.word	0x00000002
        /*0030*/ 	.string	""
        /*0030*/ 	.string	"ptxas"
        /*0030*/ 	.string	"Cuda compilation tools, release 13.0, V13.0.88"
        /*0030*/ 	.string	"Build cuda_13.0.r13.0/compiler.36424714_0"
        /*0030*/ 	.string	"-arch sm_100 -m 64 "



//--------------------- .note.nv.cuinfo           --------------------------
	.section	.note.nv.cuinfo,"",@"SHT_NOTE"
	.sectionflags	@"SHF_NOTE_NV_CUINFO"
        /*0018*/ 	.short	0x0002
        /*001a*/ 	.short	0x0064
        /*001c*/ 	.short	0x0082
	.zero		2


//--------------------- .nv.info                  --------------------------
	.section	.nv.info,"",@"SHT_CUDA_INFO"
	.align	4


	//----- nvinfo : EIATTR_REGCOUNT
	.align		4
        /*0000*/ 	.byte	0x04, 0x2f
        /*0002*/ 	.short	(.L_1 - .L_0)
	.align		4
.L_0:
        /*0004*/ 	.word	index@(_Z19calculate_densitiesPPfS_S_PiS1_iii)
        /*0008*/ 	.word	0x00000004


	//----- nvinfo : EIATTR_FRAME_SIZE
	.align		4
.L_1:
        /*000c*/ 	.byte	0x04, 0x11
        /*000e*/ 	.short	(.L_3 - .L_2)
	.align		4
.L_2:
        /*0010*/ 	.word	index@(_Z19calculate_densitiesPPfS_S_PiS1_iii)
        /*0014*/ 	.word	0x00000000


	//----- nvinfo : EIATTR_MIN_STACK_SIZE
	.align		4
.L_3:
        /*0018*/ 	.byte	0x04, 0x12
        /*001a*/ 	.short	(.L_5 - .L_4)
	.align		4
.L_4:
        /*001c*/ 	.word	index@(_Z19calculate_densitiesPPfS_S_PiS1_iii)
        /*0020*/ 	.word	0x00000000
.L_5:


//--------------------- .nv.compat                --------------------------
	.section	.nv.compat,"",@"SHT_CUDA_COMPAT_INFO"
	.align	4
        /*0000*/ 	.byte	0x02, 0x09, 0x00, 0x00, 0x02, 0x02, 0x01, 0x00, 0x02, 0x05, 0x05, 0x00, 0x03, 0x07, 0x01, 0x01
        /*0010*/ 	.byte	0x02, 0x03, 0x00, 0x00, 0x02, 0x06, 0x01, 0x00, 0x04, 0x0b, 0x08, 0x00, 0x09, 0x00, 0x00, 0x00
        /*0020*/ 	.byte	0x00, 0x00, 0x00, 0x00


//--------------------- .nv.info._Z19calculate_densitiesPPfS_S_PiS1_iii --------------------------
	.section	.nv.info._Z19calculate_densitiesPPfS_S_PiS1_iii,"",@"SHT_CUDA_INFO"
	.sectionflags	@""
	.align	4


	//----- nvinfo : EIATTR_CUDA_API_VERSION
	.align		4
        /*0000*/ 	.byte	0x04, 0x37
        /*0002*/ 	.short	(.L_7 - .L_6)
.L_6:
        /*0004*/ 	.word	0x00000082


	//----- nvinfo : EIATTR_KPARAM_INFO
	.align		4
.L_7:
        /*0008*/ 	.byte	0x04, 0x17
        /*000a*/ 	.short	(.L_9 - .L_8)
.L_8:
        /*000c*/ 	.word	0x00000000
        /*0010*/ 	.short	0x0007
        /*0012*/ 	.short	0x0030
        /*0014*/ 	.byte	0x00, 0xf0, 0x11, 0x00


	//----- nvinfo : EIATTR_KPARAM_INFO
	.align		4
.L_9:
        /*0018*/ 	.byte	0x04, 0x17
        /*001a*/ 	.short	(.L_11 - .L_10)
.L_10:
        /*001c*/ 	.word	0x00000000
        /*0020*/ 	.short	0x0006
        /*0022*/ 	.short	0x002c
        /*0024*/ 	.byte	0x00, 0xf0, 0x11, 0x00


	//----- nvinfo : EIATTR_KPARAM_INFO
	.align		4
.L_11:
        /*0028*/ 	.byte	0x04, 0x17
        /*002a*/ 	.short	(.L_13 - .L_12)
.L_12:
        /*002c*/ 	.word	0x00000000
        /*0030*/ 	.short	0x0005
        /*0032*/ 	.short	0x0028
        /*0034*/ 	.byte	0x00, 0xf0, 0x11, 0x00


	//----- nvinfo : EIATTR_KPARAM_INFO
	.align		4
.L_13:
        /*0038*/ 	.byte	0x04, 0x17
        /*003a*/ 	.short	(.L_15 - .L_14)
.L_14:
        /*003c*/ 	.word	0x00000000
        /*0040*/ 	.short	0x0004
        /*0042*/ 	.short	0x0020
        /*0044*/ 	.byte	0x00, 0xf5, 0x21, 0x00


	//----- nvinfo : EIATTR_KPARAM_INFO
	.align		4
.L_15:
        /*0048*/ 	.byte	0x04, 0x17
        /*004a*/ 	.short	(.L_17 - .L_16)
.L_16:
        /*004c*/ 	.word	0x00000000
        /*0050*/ 	.short	0x0003
        /*0052*/ 	.short	0x0018
        /*0054*/ 	.byte	0x00, 0xf5, 0x21, 0x00


	//----- nvinfo : EIATTR_KPARAM_INFO
	.align		4
.L_17:
        /*0058*/ 	.byte	0x04, 0x17
        /*005a*/ 	.short	(.L_19 - .L_18)
.L_18:
        /*005c*/ 	.word	0x00000000
        /*0060*/ 	.short	0x0002
        /*0062*/ 	.short	0x0010
        /*0064*/ 	.byte	0x00, 0xf5, 0x21, 0x00


	//----- nvinfo : EIATTR_KPARAM_INFO
	.align		4
.L_19:
        /*0068*/ 	.byte	0x04, 0x17
        /*006a*/ 	.short	(.L_21 - .L_20)
.L_20:
        /*006c*/ 	.word	0x00000000
        /*0070*/ 	.short	0x0001
        /*0072*/ 	.short	0x0008
        /*0074*/ 	.byte	0x00, 0xf5, 0x21, 0x00


	//----- nvinfo : EIATTR_KPARAM_INFO
	.align		4
.L_21:
        /*0078*/ 	.byte	0x04, 0x17
        /*007a*/ 	.short	(.L_23 - .L_22)
.L_22:
        /*007c*/ 	.word	0x00000000
        /*0080*/ 	.short	0x0000
        /*0082*/ 	.short	0x0000
        /*0084*/ 	.byte	0x00, 0xf5, 0x21, 0x00


	//----- nvinfo : EIATTR_SPARSE_MMA_MASK
	.align		4
.L_23:
        /*0088*/ 	.byte	0x03, 0x50
        /*008a*/ 	.short	0x0000


	//----- nvinfo : EIATTR_MAXREG_COUNT
	.align		4
        /*008c*/ 	.byte	0x03, 0x1b
        /*008e*/ 	.short	0x00ff


	//----- nvinfo : EIATTR_MERCURY_ISA_VERSION
	.align		4
        /*0090*/ 	.byte	0x03, 0x5f
        /*0092*/ 	.short	0x0101


	//----- nvinfo : EIATTR_VRC_CTA_INIT_COUNT
	.align		4
        /*0094*/ 	.byte	0x02, 0x4a
	.zero		1
	.zero		1


	//----- nvinfo : EIATTR_EXIT_INSTR_OFFSETS
	.align		4
        /*0098*/ 	.byte	0x04, 0x1c
        /*009a*/ 	.short	(.L_25 - .L_24)


	//   ....[0]....
.L_24:
        /*009c*/ 	.word	0x00000010


	//----- nvinfo : EIATTR_CBANK_PARAM_SIZE
	.align		4
.L_25:
        /*00a0*/ 	.byte	0x03, 0x19
        /*00a2*/ 	.short	0x0034


	//----- nvinfo : EIATTR_PARAM_CBANK
	.align		4
        /*00a4*/ 	.byte	0x04, 0x0a
        /*00a6*/ 	.short	(.L_27 - .L_26)
	.align		4
.L_26:
        /*00a8*/ 	.word	index@(.nv.constant0._Z19calculate_densitiesPPfS_S_PiS1_iii)
        /*00ac*/ 	.short	0x0380
        /*00ae*/ 	.short	0x0034


	//----- nvinfo : EIATTR_SW_WAR
	.align		4
.L_27:
        /*00b0*/ 	.byte	0x04, 0x36
        /*00b2*/ 	.short	(.L_29 - .L_28)
.L_28:
        /*00b4*/ 	.word	0x00000008
.L_29:


//--------------------- .nv.callgraph             --------------------------
	.section	.nv.callgraph,"",@"SHT_CUDA_CALLGRAPH"
	.align	4
	.sectionentsize	8
	.align		4
        /*0000*/ 	.word	0x00000000
	.align		4
        /*0004*/ 	.word	0xffffffff
	.align		4
        /*0008*/ 	.word	0x00000000
	.align		4
        /*000c*/ 	.word	0xfffffffe
	.align		4
        /*0010*/ 	.word	0x00000000
	.align		4
        /*0014*/ 	.word	0xfffffffd
	.align		4
        /*0018*/ 	.word	0x00000000
	.align		4
        /*001c*/ 	.word	0xfffffffc


//--------------------- .text._Z19calculate_densitiesPPfS_S_PiS1_iii --------------------------
	.section	.text._Z19calculate_densitiesPPfS_S_PiS1_iii,"ax",@progbits
	.align	128
        .global         _Z19calculate_densitiesPPfS_S_PiS1_iii
        .type           _Z19calculate_densitiesPPfS_S_PiS1_iii,@function
        .size           _Z19calculate_densitiesPPfS_S_PiS1_iii,(.L_x_1 - _Z19calculate_densitiesPPfS_S_PiS1_iii)
        .other          _Z19calculate_densitiesPPfS_S_PiS1_iii,@"STO_CUDA_ENTRY STV_DEFAULT"
_Z19calculate_densitiesPPfS_S_PiS1_iii:
.text._Z19calculate_densitiesPPfS_S_PiS1_iii:
[----:B------:R-:W-:Y:S01]  /*0000*/  LDC R1, c[0x0][0x37c] ;  /* 0x0000df00ff017b82 */ /* 0x000fe20000000800 */
[----:B------:R-:W-:Y:S05]  /*0010*/  EXIT ;  /* 0x000000000000794d */ /* 0x000fea0003800000 */
.L_x_0:
[----:B------:R-:W-:-:S00]  /*0020*/  BRA `(.L_x_0) ;  /* 0xfffffffc00fc7947 */ /* 0x000fc0000383ffff */
[----:B------:R-:W-:-:S00]  /*0030*/  NOP ;  /* 0x0000000000007918 */ /* 0x000fc00000000000 */
        /* <DEDUP_REMOVED lines=12> */
.L_x_1:


//--------------------- .nv.shared.reserved.0     --------------------------
	.section	.nv.shared.reserved.0,"aw",@nobits
	.weak		__nv_reservedSMEM_offset_0_alias
	.size		__nv_reservedSMEM_offset_0_alias, 0, 64
	.other		__nv_reservedSMEM_offset_0_alias,@"STO_CUDA_RESERVED_SHARED STV_DEFAULT"
__nv_reservedSMEM_offset_0_alias:
	.zero		0
	.zero		64


//--------------------- .nv.constant0._Z19calculate_densitiesPPfS_S_PiS1_iii --------------------------
	.section	.nv.constant0._Z19calculate_densitiesPPfS_S_PiS1_iii,"a",@progbits
	.sectionflags	@""
	.align	4
.nv.constant0._Z19calculate_densitiesPPfS_S_PiS1_iii:
	.zero		948


//--------------------- SYMBOLS --------------------------

	.type		.nv.reservedSmem.offset0,@object
	.size		.nv.reservedSmem.offset0,0x4
